	.headerflags	@"EF_CUDA_TEXMODE_UNIFIED EF_CUDA_64BIT_ADDRESS EF_CUDA_ACCELERATORS EF_CUDA_SM90 EF_CUDA_VIRTUAL_SM(EF_CUDA_SM90)"
	.elftype	@"ET_EXEC"


//--------------------- .nv.info                  --------------------------
	.section	.nv.info,"",@"SHT_CUDA_INFO"
	.align	4


	//----- nvinfo : EIATTR_REGCOUNT
	.align		4
        /*0000*/ 	.byte	0x04, 0x2f
        /*0002*/ 	.short	(.L_1 - .L_0)
	.align		4
.L_0:
        /*0004*/ 	.word	index@(triton_poi_fused_relu_threshold_backward_4)
        /*0008*/ 	.word	0x0000000e


	//----- nvinfo : EIATTR_MIN_STACK_SIZE
	.align		4
.L_1:
        /*000c*/ 	.byte	0x04, 0x12
        /*000e*/ 	.short	(.L_3 - .L_2)
	.align		4
.L_2:
        /*0010*/ 	.word	index@(triton_poi_fused_relu_threshold_backward_4)
        /*0014*/ 	.word	0x00000000


	//----- nvinfo : EIATTR_FRAME_SIZE
	.align		4
.L_3:
        /*0018*/ 	.byte	0x04, 0x11
        /*001a*/ 	.short	(.L_5 - .L_4)
	.align		4
.L_4:
        /*001c*/ 	.word	index@(triton_poi_fused_relu_threshold_backward_4)
        /*0020*/ 	.word	0x00000000


	//----- nvinfo : EIATTR_MIN_STACK_SIZE
	.align		4
.L_5:
        /*0024*/ 	.byte	0x04, 0x12
        /*0026*/ 	.short	(.L_7 - .L_6)
	.align		4
.L_6:
        /*0028*/ 	.word	index@(triton_poi_fused_relu_threshold_backward_4)
        /*002c*/ 	.word	0x00000000
.L_7:


//--------------------- .nv.info.triton_poi_fused_relu_threshold_backward_4 --------------------------
	.section	.nv.info.triton_poi_fused_relu_threshold_backward_4,"",@"SHT_CUDA_INFO"
	.sectionflags	@""
	.align	4


	//----- nvinfo : EIATTR_CUDA_API_VERSION
	.align		4
        /*0000*/ 	.byte	0x04, 0x37
        /*0002*/ 	.short	(.L_9 - .L_8)
.L_8:
        /*0004*/ 	.word	0x0000007c


	//----- nvinfo : EIATTR_KPARAM_INFO
	.align		4
.L_9:
        /*0008*/ 	.byte	0x04, 0x17
        /*000a*/ 	.short	(.L_11 - .L_10)
.L_10:
        /*000c*/ 	.word	0x00000000
        /*0010*/ 	.short	0x0003
        /*0012*/ 	.short	0x0018
        /*0014*/ 	.byte	0x00, 0xf0, 0x11, 0x00


	//----- nvinfo : EIATTR_KPARAM_INFO
	.align		4
.L_11:
        /*0018*/ 	.byte	0x04, 0x17
        /*001a*/ 	.short	(.L_13 - .L_12)
.L_12:
        /*001c*/ 	.word	0x00000000
        /*0020*/ 	.short	0x0002
        /*0022*/ 	.short	0x0010
        /*0024*/ 	.byte	0x00, 0xf4, 0x21, 0x00


	//----- nvinfo : EIATTR_KPARAM_INFO
	.align		4
.L_13:
        /*0028*/ 	.byte	0x04, 0x17
        /*002a*/ 	.short	(.L_15 - .L_14)
.L_14:
        /*002c*/ 	.word	0x00000000
        /*0030*/ 	.short	0x0001
        /*0032*/ 	.short	0x0008
        /*0034*/ 	.byte	0x00, 0xf4, 0x21, 0x00


	//----- nvinfo : EIATTR_KPARAM_INFO
	.align		4
.L_15:
        /*0038*/ 	.byte	0x04, 0x17
        /*003a*/ 	.short	(.L_17 - .L_16)
.L_16:
        /*003c*/ 	.word	0x00000000
        /*0040*/ 	.short	0x0000
        /*0042*/ 	.short	0x0000
        /*0044*/ 	.byte	0x00, 0xf4, 0x21, 0x00


	//----- nvinfo : EIATTR_SPARSE_MMA_MASK
	.align		4
.L_17:
        /*0048*/ 	.byte	0x03, 0x50
        /*004a*/ 	.short	0x0000


	//----- nvinfo : EIATTR_MAXREG_COUNT
	.align		4
        /*004c*/ 	.byte	0x03, 0x1b
        /*004e*/ 	.short	0x00ff


	//----- nvinfo : EIATTR_EXIT_INSTR_OFFSETS
	.align		4
        /*0050*/ 	.byte	0x04, 0x1c
        /*0052*/ 	.short	(.L_19 - .L_18)


	//   ....[0]....
.L_18:
        /*0054*/ 	.word	0x00000240


	//   ....[1]....
        /*0058*/ 	.word	0x00000260


	//----- nvinfo : EIATTR_REQNTID
	.align		4
.L_19:
        /*005c*/ 	.byte	0x04, 0x10
        /*005e*/ 	.short	(.L_21 - .L_20)
.L_20:
        /*0060*/ 	.word	0x00000020
        /*0064*/ 	.word	0x00000001
        /*0068*/ 	.word	0x00000001


	//----- nvinfo : EIATTR_CBANK_PARAM_SIZE
	.align		4
.L_21:
        /*006c*/ 	.byte	0x03, 0x19
        /*006e*/ 	.short	0x001c


	//----- nvinfo : EIATTR_PARAM_CBANK
	.align		4
        /*0070*/ 	.byte	0x04, 0x0a
        /*0072*/ 	.short	(.L_23 - .L_22)
	.align		4
.L_22:
        /*0074*/ 	.word	index@(.nv.constant0.triton_poi_fused_relu_threshold_backward_4)
        /*0078*/ 	.short	0x0210
        /*007a*/ 	.short	0x001c


	//----- nvinfo : EIATTR_SW_WAR
	.align		4
.L_23:
        /*007c*/ 	.byte	0x04, 0x36
        /*007e*/ 	.short	(.L_25 - .L_24)
.L_24:
        /*0080*/ 	.word	0x00000008
.L_25:


//--------------------- .nv.callgraph             --------------------------
	.section	.nv.callgraph,"",@"SHT_CUDA_CALLGRAPH"
	.align	4
	.sectionentsize	8
	.align		4
        /*0000*/ 	.word	0x00000000
	.align		4
        /*0004*/ 	.word	0xffffffff
	.align		4
        /*0008*/ 	.word	0x00000000
	.align		4
        /*000c*/ 	.word	0xfffffffe
	.align		4
        /*0010*/ 	.word	0x00000000
	.align		4
        /*0014*/ 	.word	0xfffffffd
	.align		4
        /*0018*/ 	.word	0x00000000
	.align		4
        /*001c*/ 	.word	0xfffffffc


//--------------------- .text.triton_poi_fused_relu_threshold_backward_4 --------------------------
	.section	.text.triton_poi_fused_relu_threshold_backward_4,"ax",@progbits
	.align	128
        .global         triton_poi_fused_relu_threshold_backward_4
        .type           triton_poi_fused_relu_threshold_backward_4,@function
        .size           triton_poi_fused_relu_threshold_backward_4,(.L_x_1 - triton_poi_fused_relu_threshold_backward_4)
        .other          triton_poi_fused_relu_threshold_backward_4,@"STO_CUDA_ENTRY STV_DEFAULT"
triton_poi_fused_relu_threshold_backward_4:
.text.triton_poi_fused_relu_threshold_backward_4:
[----:B------:R-:W0:Y:S02]  /*0000*/  LDC R1, c[0x0][0x28] ;  /* 0x00000a00ff017b82 */ /* 0x000e240000000800 */
[----:B------:R-:W1:Y:S01]  /*0010*/  S2R R0, SR_TID.X ;  /* 0x0000000000007919 */ /* 0x000e620000002100 */
[----:B------:R-:W2:Y:S01]  /*0020*/  LDC.64 R4, c[0x0][0x218] ;  /* 0x00008600ff047b82 */ /* 0x000ea20000000a00 */
[----:B------:R-:W-:Y:S01]  /*0030*/  CS2R R10, SRZ ;  /* 0x00000000000a7805 */ /* 0x000fe2000001ff00 */
[----:B------:R-:W-:Y:S01]  /*0040*/  ULDC.64 UR4, c[0x0][0x208] ;  /* 0x0000820000047ab9 */ /* 0x000fe20000000a00 */
[----:B------:R-:W3:Y:S01]  /*0050*/  S2R R7, SR_CTAID.X ;  /* 0x0000000000077919 */ /* 0x000ee20000002500 */
[----:B------:R-:W-:-:S04]  /*0060*/  ULDC.64 UR6, c[0x0][0x220] ;  /* 0x0000880000067ab9 */ /* 0x000fc80000000a00 */
[----:B------:R-:W4:Y:S01]  /*0070*/  LDC.64 R2, c[0x0][0x210] ;  /* 0x00008400ff027b82 */ /* 0x000f220000000a00 */
[----:B-1----:R-:W-:Y:S01]  /*0080*/  IMAD.SHL.U32 R0, R0, 0x2, RZ ;  /* 0x0000000200007824 */ /* 0x002fe200078e00ff */
[----:B---3--:R-:W-:-:S04]  /*0090*/  SHF.R.S32.HI R6, RZ, 0x19, R7 ;  /* 0x00000019ff067819 */ /* 0x008fc80000011407 */
[----:B------:R-:W-:-:S05]  /*00a0*/  LOP3.LUT R0, R0, 0x3e, RZ, 0xc0, !PT ;  /* 0x0000003e00007812 */ /* 0x000fca00078ec0ff */
[----:B------:R-:W-:Y:S01]  /*00b0*/  IMAD R7, R7, 0x40, R0 ;  /* 0x0000004007077824 */ /* 0x000fe200078e0200 */
[----:B------:R-:W-:-:S03]  /*00c0*/  SGXT R0, R6, 0x1 ;  /* 0x000000010600781a */ /* 0x000fc60000000200 */
[C---:B----4-:R-:W-:Y:S01]  /*00d0*/  IMAD.WIDE R2, R7.reuse, 0x4, R2 ;  /* 0x0000000407027825 */ /* 0x050fe200078e0202 */
[----:B------:R-:W-:Y:S02]  /*00e0*/  LEA.HI R0, R0, R7, RZ, 0x2 ;  /* 0x0000000700007211 */ /* 0x000fe400078f10ff */
[----:B------:R-:W-:Y:S02]  /*00f0*/  ISETP.GE.AND P0, PT, R7, 0x40, PT ;  /* 0x000000400700780c */ /* 0x000fe40003f06270 */
[----:B------:R-:W-:-:S05]  /*0100*/  LOP3.LUT R0, R0, 0xfffffffc, RZ, 0xc0, !PT ;  /* 0xfffffffc00007812 */ /* 0x000fca00078ec0ff */
[----:B------:R-:W-:-:S04]  /*0110*/  IMAD.IADD R9, R7, 0x1, -R0 ;  /* 0x0000000107097824 */ /* 0x000fc800078e0a00 */
[----:B--2---:R-:W-:Y:S01]  /*0120*/  IMAD.WIDE R4, R9, 0x4, R4 ;  /* 0x0000000409047825 */ /* 0x004fe200078e0204 */
[----:B------:R-:W-:-:S04]  /*0130*/  CS2R R8, SRZ ;  /* 0x0000000000087805 */ /* 0x000fc8000001ff00 */
[----:B------:R-:W2:Y:S04]  /*0140*/  @!P0 LDG.E.EL.64 R10, desc[UR4][R4.64] ;  /* 0x00000004040a8981 */ /* 0x000ea8000c2e1b00 */
[----:B------:R-:W2:Y:S02]  /*0150*/  @!P0 LDG.E.64 R8, desc[UR4][R2.64] ;  /* 0x0000000402088981 */ /* 0x000ea4000c1e1b00 */
[----:B--2---:R-:W-:Y:S01]  /*0160*/  FSETP.GEU.AND P2, PT, R8, -R10, PT ;  /* 0x8000000a0800720b */ /* 0x004fe20003f4e000 */
[----:B------:R-:W-:Y:S01]  /*0170*/  FADD R8, R10, R8 ;  /* 0x000000080a087221 */ /* 0x000fe20000000000 */
[----:B------:R-:W-:Y:S01]  /*0180*/  FADD R0, R11, R9 ;  /* 0x000000090b007221 */ /* 0x000fe20000000000 */
[----:B------:R-:W-:-:S03]  /*0190*/  FSETP.GEU.AND P1, PT, R9, -R11, PT ;  /* 0x8000000b0900720b */ /* 0x000fc60003f2e000 */
[----:B------:R-:W-:Y:S02]  /*01a0*/  FSEL R8, R8, RZ, P2 ;  /* 0x000000ff08087208 */ /* 0x000fe40001000000 */
[----:B------:R-:W-:Y:S02]  /*01b0*/  FSEL R9, R0, RZ, P1 ;  /* 0x000000ff00097208 */ /* 0x000fe40000800000 */
[----:B------:R-:W-:Y:S02]  /*01c0*/  FSETP.GTU.AND P3, PT, R8, RZ, PT ;  /* 0x000000ff0800720b */ /* 0x000fe40003f6c000 */
[----:B------:R-:W-:Y:S02]  /*01d0*/  FSETP.GTU.AND P2, PT, R9, RZ, PT ;  /* 0x000000ff0900720b */ /* 0x000fe40003f4c000 */
[----:B------:R-:W-:Y:S02]  /*01e0*/  IADD3 R6, P1, R7, UR6, RZ ;  /* 0x0000000607067c10 */ /* 0x000fe4000ff3e0ff */
[----:B------:R-:W-:-:S02]  /*01f0*/  SEL R0, RZ, 0x1, P3 ;  /* 0x00000001ff007807 */ /* 0x000fc40001800000 */
[----:B------:R-:W-:Y:S01]  /*0200*/  SEL R5, RZ, 0x100, P2 ;  /* 0x00000100ff057807 */ /* 0x000fe20001000000 */
[----:B------:R1:W-:Y:S01]  /*0210*/  @!P0 STG.E.64 desc[UR4][R2.64], R8 ;  /* 0x0000000802008986 */ /* 0x0003e2000c101b04 */
[----:B------:R-:W-:-:S03]  /*0220*/  LEA.HI.X.SX32 R7, R7, UR7, 0x1, P1 ;  /* 0x0000000707077c11 */ /* 0x000fc600088f0eff */
[----:B------:R-:W-:Y:S01]  /*0230*/  IMAD.IADD R5, R0, 0x1, R5 ;  /* 0x0000000100057824 */ /* 0x000fe200078e0205 */
[----:B------:R-:W-:Y:S06]  /*0240*/  @P0 EXIT ;  /* 0x000000000000094d */ /* 0x000fec0003800000 */
[----:B------:R-:W-:Y:S01]  /*0250*/  STG.E.U16 desc[UR4][R6.64], R5 ;  /* 0x0000000506007986 */ /* 0x000fe2000c101504 */
[----:B------:R-:W-:Y:S05]  /*0260*/  EXIT ;  /* 0x000000000000794d */ /* 0x000fea0003800000 */
.L_x_0:
[----:B------:R-:W-:-:S00]  /*0270*/  BRA `(.L_x_0) ;  /* 0xfffffffc00fc7947 */ /* 0x000fc0000383ffff */
[----:B------:R-:W-:-:S00]  /*0280*/  NOP ;  /* 0x0000000000007918 */ /* 0x000fc00000000000 */
[----:B------:R-:W-:-:S00]  /*0290*/  NOP ;  /* 0x0000000000007918 */ /* 0x000fc00000000000 */
[----:B------:R-:W-:-:S00]  /*02a0*/  NOP ;  /* 0x0000000000007918 */ /* 0x000fc00000000000 */
[----:B------:R-:W-:-:S00]  /*02b0*/  NOP ;  /* 0x0000000000007918 */ /* 0x000fc00000000000 */
[----:B------:R-:W-:-:S00]  /*02c0*/  NOP ;  /* 0x0000000000007918 */ /* 0x000fc00000000000 */
[----:B------:R-:W-:-:S00]  /*02d0*/  NOP ;  /* 0x0000000000007918 */ /* 0x000fc00000000000 */
[----:B------:R-:W-:-:S00]  /*02e0*/  NOP ;  /* 0x0000000000007918 */ /* 0x000fc00000000000 */
[----:B------:R-:W-:-:S00]  /*02f0*/  NOP ;  /* 0x0000000000007918 */ /* 0x000fc00000000000 */
.L_x_1:


//--------------------- .nv.constant0.triton_poi_fused_relu_threshold_backward_4 --------------------------
	.section	.nv.constant0.triton_poi_fused_relu_threshold_backward_4,"a",@progbits
	.sectionflags	@""
	.align	4
.nv.constant0.triton_poi_fused_relu_threshold_backward_4:
	.zero		556
